//
// Generated by NVIDIA NVVM Compiler
//
// Compiler Build ID: CL-36424714
// Cuda compilation tools, release 13.0, V13.0.88
// Based on NVVM 20.0.0
//

.version 9.0
.target sm_100
.address_size 64

	// .globl	_Z11kernelUnaryI12ComposeUnaryIS0_I8DoubleIt6AddTenE8SquareItEEvPKimT_Pi

.visible .entry _Z11kernelUnaryI12ComposeUnaryIS0_I8DoubleIt6AddTenE8SquareItEEvPKimT_Pi(
	.param .u64 .ptr .align 1 _Z11kernelUnaryI12ComposeUnaryIS0_I8DoubleIt6AddTenE8SquareItEEvPKimT_Pi_param_0,
	.param .u64 _Z11kernelUnaryI12ComposeUnaryIS0_I8DoubleIt6AddTenE8SquareItEEvPKimT_Pi_param_1,
	.param .align 1 .b8 _Z11kernelUnaryI12ComposeUnaryIS0_I8DoubleIt6AddTenE8SquareItEEvPKimT_Pi_param_2[3],
	.param .u64 .ptr .align 1 _Z11kernelUnaryI12ComposeUnaryIS0_I8DoubleIt6AddTenE8SquareItEEvPKimT_Pi_param_3
)
{
	.reg .pred 	%p<2>;
	.reg .b32 	%r<9>;
	.reg .b64 	%rd<10>;

	ld.param.u64 	%rd2, [_Z11kernelUnaryI12ComposeUnaryIS0_I8DoubleIt6AddTenE8SquareItEEvPKimT_Pi_param_0];
	ld.param.u64 	%rd4, [_Z11kernelUnaryI12ComposeUnaryIS0_I8DoubleIt6AddTenE8SquareItEEvPKimT_Pi_param_1];
	ld.param.u64 	%rd3, [_Z11kernelUnaryI12ComposeUnaryIS0_I8DoubleIt6AddTenE8SquareItEEvPKimT_Pi_param_3];
	mov.u32 	%r1, %ctaid.x;
	mov.u32 	%r2, %ntid.x;
	mov.u32 	%r3, %tid.x;
	mad.lo.s32 	%r4, %r1, %r2, %r3;
	cvt.u64.u32 	%rd1, %r4;
	setp.le.u64 	%p1, %rd4, %rd1;
	@%p1 bra 	$L__BB0_2;
	cvta.to.global.u64 	%rd5, %rd2;
	cvta.to.global.u64 	%rd6, %rd3;
	shl.b64 	%rd7, %rd1, 2;
	add.s64 	%rd8, %rd5, %rd7;
	ld.global.u32 	%r5, [%rd8];
	shl.b32 	%r6, %r5, 1;
	add.s32 	%r7, %r6, 10;
	mul.lo.s32 	%r8, %r7, %r7;
	add.s64 	%rd9, %rd6, %rd7;
	st.global.u32 	[%rd9], %r8;
$L__BB0_2:
	ret;

}
	// .globl	_Z11kernelUnaryI12ComposeUnaryI8SquareIt8DoubleItEEvPKimT_Pi
.visible .entry _Z11kernelUnaryI12ComposeUnaryI8SquareIt8DoubleItEEvPKimT_Pi(
	.param .u64 .ptr .align 1 _Z11kernelUnaryI12ComposeUnaryI8SquareIt8DoubleItEEvPKimT_Pi_param_0,
	.param .u64 _Z11kernelUnaryI12ComposeUnaryI8SquareIt8DoubleItEEvPKimT_Pi_param_1,
	.param .align 1 .b8 _Z11kernelUnaryI12ComposeUnaryI8SquareIt8DoubleItEEvPKimT_Pi_param_2[2],
	.param .u64 .ptr .align 1 _Z11kernelUnaryI12ComposeUnaryI8SquareIt8DoubleItEEvPKimT_Pi_param_3
)
{
	.reg .pred 	%p<2>;
	.reg .b32 	%r<8>;
	.reg .b64 	%rd<10>;

	ld.param.u64 	%rd2, [_Z11kernelUnaryI12ComposeUnaryI8SquareIt8DoubleItEEvPKimT_Pi_param_0];
	ld.param.u64 	%rd4, [_Z11kernelUnaryI12ComposeUnaryI8SquareIt8DoubleItEEvPKimT_Pi_param_1];
	ld.param.u64 	%rd3, [_Z11kernelUnaryI12ComposeUnaryI8SquareIt8DoubleItEEvPKimT_Pi_param_3];
	mov.u32 	%r1, %ctaid.x;
	mov.u32 	%r2, %ntid.x;
	mov.u32 	%r3, %tid.x;
	mad.lo.s32 	%r4, %r1, %r2, %r3;
	cvt.u64.u32 	%rd1, %r4;
	setp.le.u64 	%p1, %rd4, %rd1;
	@%p1 bra 	$L__BB1_2;
	cvta.to.global.u64 	%rd5, %rd2;
	cvta.to.global.u64 	%rd6, %rd3;
	shl.b64 	%rd7, %rd1, 2;
	add.s64 	%rd8, %rd5, %rd7;
	ld.global.u32 	%r5, [%rd8];
	mul.lo.s32 	%r6, %r5, %r5;
	shl.b32 	%r7, %r6, 1;
	add.s64 	%rd9, %rd6, %rd7;
	st.global.u32 	[%rd9], %r7;
$L__BB1_2:
	ret;

}
	// .globl	_Z12kernelBinaryI9Add2InputEvPKiS2_mT_Pi
.visible .entry _Z12kernelBinaryI9Add2InputEvPKiS2_mT_Pi(
	.param .u64 .ptr .align 1 _Z12kernelBinaryI9Add2InputEvPKiS2_mT_Pi_param_0,
	.param .u64 .ptr .align 1 _Z12kernelBinaryI9Add2InputEvPKiS2_mT_Pi_param_1,
	.param .u64 _Z12kernelBinaryI9Add2InputEvPKiS2_mT_Pi_param_2,
	.param .align 1 .b8 _Z12kernelBinaryI9Add2InputEvPKiS2_mT_Pi_param_3[1],
	.param .u64 .ptr .align 1 _Z12kernelBinaryI9Add2InputEvPKiS2_mT_Pi_param_4
)
{
	.reg .pred 	%p<2>;
	.reg .b32 	%r<8>;
	.reg .b64 	%rd<13>;

	ld.param.u64 	%rd2, [_Z12kernelBinaryI9Add2InputEvPKiS2_mT_Pi_param_0];
	ld.param.u64 	%rd3, [_Z12kernelBinaryI9Add2InputEvPKiS2_mT_Pi_param_1];
	ld.param.u64 	%rd5, [_Z12kernelBinaryI9Add2InputEvPKiS2_mT_Pi_param_2];
	ld.param.u64 	%rd4, [_Z12kernelBinaryI9Add2InputEvPKiS2_mT_Pi_param_4];
	mov.u32 	%r1, %ctaid.x;
	mov.u32 	%r2, %ntid.x;
	mov.u32 	%r3, %tid.x;
	mad.lo.s32 	%r4, %r1, %r2, %r3;
	cvt.u64.u32 	%rd1, %r4;
	setp.le.u64 	%p1, %rd5, %rd1;
	@%p1 bra 	$L__BB2_2;
	cvta.to.global.u64 	%rd6, %rd2;
	cvta.to.global.u64 	%rd7, %rd3;
	cvta.to.global.u64 	%rd8, %rd4;
	shl.b64 	%rd9, %rd1, 2;
	add.s64 	%rd10, %rd6, %rd9;
	ld.global.u32 	%r5, [%rd10];
	add.s64 	%rd11, %rd7, %rd9;
	ld.global.u32 	%r6, [%rd11];
	add.s32 	%r7, %r6, %r5;
	add.s64 	%rd12, %rd8, %rd9;
	st.global.u32 	[%rd12], %r7;
$L__BB2_2:
	ret;

}


// ===== COMPILED SASS (sm_100) =====

	.target	sm_100

	.elftype	@"ET_EXEC"


//--------------------- .note.nv.tkinfo           --------------------------
	.section	.note.nv.tkinfo,"",@"SHT_NOTE"
	.sectionflags	@"SHF_NOTE_NV_TKINFO"
	.tkinfo
        /*0018*/ 	.word	0x00000002
        /*0030*/ 	.string	""
        /*0030*/ 	.string	"ptxas"
        /*0030*/ 	.string	"Cuda compilation tools, release 13.0, V13.0.88"
        /*0030*/ 	.string	"Build cuda_13.0.r13.0/compiler.36424714_0"
        /*0030*/ 	.string	"-arch sm_100 -m 64 "



//--------------------- .note.nv.cuinfo           --------------------------
	.section	.note.nv.cuinfo,"",@"SHT_NOTE"
	.sectionflags	@"SHF_NOTE_NV_CUINFO"
        /*0018*/ 	.short	0x0002
        /*001a*/ 	.short	0x0064
        /*001c*/ 	.short	0x0082
	.zero		2


//--------------------- .nv.info                  --------------------------
	.section	.nv.info,"",@"SHT_CUDA_INFO"
	.align	4


	//----- nvinfo : EIATTR_REGCOUNT
	.align		4
        /*0000*/ 	.byte	0x04, 0x2f
        /*0002*/ 	.short	(.L_1 - .L_0)
	.align		4
.L_0:
        /*0004*/ 	.word	index@(_Z11kernelUnaryI12ComposeUnaryIS0_I8DoubleIt6AddTenE8SquareItEEvPKimT_Pi)
        /*0008*/ 	.word	0x0000000a


	//----- nvinfo : EIATTR_FRAME_SIZE
	.align		4
.L_1:
        /*000c*/ 	.byte	0x04, 0x11
        /*000e*/ 	.short	(.L_3 - .L_2)
	.align		4
.L_2:
        /*0010*/ 	.word	index@(_Z11kernelUnaryI12ComposeUnaryIS0_I8DoubleIt6AddTenE8SquareItEEvPKimT_Pi)
        /*0014*/ 	.word	0x00000000


	//----- nvinfo : EIATTR_REGCOUNT
	.align		4
.L_3:
        /*0018*/ 	.byte	0x04, 0x2f
        /*001a*/ 	.short	(.L_5 - .L_4)
	.align		4
.L_4:
        /*001c*/ 	.word	index@(_Z11kernelUnaryI12ComposeUnaryI8SquareIt8DoubleItEEvPKimT_Pi)
        /*0020*/ 	.word	0x0000000a


	//----- nvinfo : EIATTR_FRAME_SIZE
	.align		4
.L_5:
        /*0024*/ 	.byte	0x04, 0x11
        /*0026*/ 	.short	(.L_7 - .L_6)
	.align		4
.L_6:
        /*0028*/ 	.word	index@(_Z11kernelUnaryI12ComposeUnaryI8SquareIt8DoubleItEEvPKimT_Pi)
        /*002c*/ 	.word	0x00000000


	//----- nvinfo : EIATTR_REGCOUNT
	.align		4
.L_7:
        /*0030*/ 	.byte	0x04, 0x2f
        /*0032*/ 	.short	(.L_9 - .L_8)
	.align		4
.L_8:
        /*0034*/ 	.word	index@(_Z12kernelBinaryI9Add2InputEvPKiS2_mT_Pi)
        /*0038*/ 	.word	0x0000000c


	//----- nvinfo : EIATTR_FRAME_SIZE
	.align		4
.L_9:
        /*003c*/ 	.byte	0x04, 0x11
        /*003e*/ 	.short	(.L_11 - .L_10)
	.align		4
.L_10:
        /*0040*/ 	.word	index@(_Z12kernelBinaryI9Add2InputEvPKiS2_mT_Pi)
        /*0044*/ 	.word	0x00000000


	//----- nvinfo : EIATTR_MIN_STACK_SIZE
	.align		4
.L_11:
        /*0048*/ 	.byte	0x04, 0x12
        /*004a*/ 	.short	(.L_13 - .L_12)
	.align		4
.L_12:
        /*004c*/ 	.word	index@(_Z12kernelBinaryI9Add2InputEvPKiS2_mT_Pi)
        /*0050*/ 	.word	0x00000000


	//----- nvinfo : EIATTR_MIN_STACK_SIZE
	.align		4
.L_13:
        /*0054*/ 	.byte	0x04, 0x12
        /*0056*/ 	.short	(.L_15 - .L_14)
	.align		4
.L_14:
        /*0058*/ 	.word	index@(_Z11kernelUnaryI12ComposeUnaryI8SquareIt8DoubleItEEvPKimT_Pi)
        /*005c*/ 	.word	0x00000000


	//----- nvinfo : EIATTR_MIN_STACK_SIZE
	.align		4
.L_15:
        /*0060*/ 	.byte	0x04, 0x12
        /*0062*/ 	.short	(.L_17 - .L_16)
	.align		4
.L_16:
        /*0064*/ 	.word	index@(_Z11kernelUnaryI12ComposeUnaryIS0_I8DoubleIt6AddTenE8SquareItEEvPKimT_Pi)
        /*0068*/ 	.word	0x00000000
.L_17:


//--------------------- .nv.compat                --------------------------
	.section	.nv.compat,"",@"SHT_CUDA_COMPAT_INFO"
	.align	4
        /*0000*/ 	.byte	0x02, 0x09, 0x00, 0x00, 0x02, 0x02, 0x01, 0x00, 0x02, 0x05, 0x05, 0x00, 0x03, 0x07, 0x01, 0x01
        /*0010*/ 	.byte	0x02, 0x03, 0x00, 0x00, 0x02, 0x06, 0x01, 0x00, 0x04, 0x0b, 0x08, 0x00, 0x09, 0x00, 0x00, 0x00
        /*0020*/ 	.byte	0x00, 0x00, 0x00, 0x00


//--------------------- .nv.info._Z12kernelBinaryI9Add2InputEvPKiS2_mT_Pi --------------------------
	.section	.nv.info._Z12kernelBinaryI9Add2InputEvPKiS2_mT_Pi,"",@"SHT_CUDA_INFO"
	.sectionflags	@""
	.align	4


	//----- nvinfo : EIATTR_CUDA_API_VERSION
	.align		4
        /*0000*/ 	.byte	0x04, 0x37
        /*0002*/ 	.short	(.L_19 - .L_18)
.L_18:
        /*0004*/ 	.word	0x00000082


	//----- nvinfo : EIATTR_KPARAM_INFO
	.align		4
.L_19:
        /*0008*/ 	.byte	0x04, 0x17
        /*000a*/ 	.short	(.L_21 - .L_20)
.L_20:
        /*000c*/ 	.word	0x00000000
        /*0010*/ 	.short	0x0004
        /*0012*/ 	.short	0x0020
        /*0014*/ 	.byte	0x00, 0xf5, 0x21, 0x00


	//----- nvinfo : EIATTR_KPARAM_INFO
	.align		4
.L_21:
        /*0018*/ 	.byte	0x04, 0x17
        /*001a*/ 	.short	(.L_23 - .L_22)
.L_22:
        /*001c*/ 	.word	0x00000000
        /*0020*/ 	.short	0x0003
        /*0022*/ 	.short	0x0018
        /*0024*/ 	.byte	0x00, 0xf0, 0x05, 0x00


	//----- nvinfo : EIATTR_KPARAM_INFO
	.align		4
.L_23:
        /*0028*/ 	.byte	0x04, 0x17
        /*002a*/ 	.short	(.L_25 - .L_24)
.L_24:
        /*002c*/ 	.word	0x00000000
        /*0030*/ 	.short	0x0002
        /*0032*/ 	.short	0x0010
        /*0034*/ 	.byte	0x00, 0xf0, 0x21, 0x00


	//----- nvinfo : EIATTR_KPARAM_INFO
	.align		4
.L_25:
        /*0038*/ 	.byte	0x04, 0x17
        /*003a*/ 	.short	(.L_27 - .L_26)
.L_26:
        /*003c*/ 	.word	0x00000000
        /*0040*/ 	.short	0x0001
        /*0042*/ 	.short	0x0008
        /*0044*/ 	.byte	0x00, 0xf5, 0x21, 0x00


	//----- nvinfo : EIATTR_KPARAM_INFO
	.align		4
.L_27:
        /*0048*/ 	.byte	0x04, 0x17
        /*004a*/ 	.short	(.L_29 - .L_28)
.L_28:
        /*004c*/ 	.word	0x00000000
        /*0050*/ 	.short	0x0000
        /*0052*/ 	.short	0x0000
        /*0054*/ 	.byte	0x00, 0xf5, 0x21, 0x00


	//----- nvinfo : EIATTR_SPARSE_MMA_MASK
	.align		4
.L_29:
        /*0058*/ 	.byte	0x03, 0x50
        /*005a*/ 	.short	0x0000


	//----- nvinfo : EIATTR_MAXREG_COUNT
	.align		4
        /*005c*/ 	.byte	0x03, 0x1b
        /*005e*/ 	.short	0x00ff


	//----- nvinfo : EIATTR_MERCURY_ISA_VERSION
	.align		4
        /*0060*/ 	.byte	0x03, 0x5f
        /*0062*/ 	.short	0x0101


	//----- nvinfo : EIATTR_VRC_CTA_INIT_COUNT
	.align		4
        /*0064*/ 	.byte	0x02, 0x4a
	.zero		1
	.zero		1


	//----- nvinfo : EIATTR_EXIT_INSTR_OFFSETS
	.align		4
        /*0068*/ 	.byte	0x04, 0x1c
        /*006a*/ 	.short	(.L_31 - .L_30)


	//   ....[0]....
.L_30:
        /*006c*/ 	.word	0x00000080


	//   ....[1]....
        /*0070*/ 	.word	0x00000180


	//----- nvinfo : EIATTR_CBANK_PARAM_SIZE
	.align		4
.L_31:
        /*0074*/ 	.byte	0x03, 0x19
        /*0076*/ 	.short	0x0028


	//----- nvinfo : EIATTR_PARAM_CBANK
	.align		4
        /*0078*/ 	.byte	0x04, 0x0a
        /*007a*/ 	.short	(.L_33 - .L_32)
	.align		4
.L_32:
        /*007c*/ 	.word	index@(.nv.constant0._Z12kernelBinaryI9Add2InputEvPKiS2_mT_Pi)
        /*0080*/ 	.short	0x0380
        /*0082*/ 	.short	0x0028


	//----- nvinfo : EIATTR_SW_WAR
	.align		4
.L_33:
        /*0084*/ 	.byte	0x04, 0x36
        /*0086*/ 	.short	(.L_35 - .L_34)
.L_34:
        /*0088*/ 	.word	0x00000008
.L_35:


//--------------------- .nv.info._Z11kernelUnaryI12ComposeUnaryI8SquareIt8DoubleItEEvPKimT_Pi --------------------------
	.section	.nv.info._Z11kernelUnaryI12ComposeUnaryI8SquareIt8DoubleItEEvPKimT_Pi,"",@"SHT_CUDA_INFO"
	.sectionflags	@""
	.align	4


	//----- nvinfo : EIATTR_CUDA_API_VERSION
	.align		4
        /*0000*/ 	.byte	0x04, 0x37
        /*0002*/ 	.short	(.L_37 - .L_36)
.L_36:
        /*0004*/ 	.word	0x00000082


	//----- nvinfo : EIATTR_KPARAM_INFO
	.align		4
.L_37:
        /*0008*/ 	.byte	0x04, 0x17
        /*000a*/ 	.short	(.L_39 - .L_38)
.L_38:
        /*000c*/ 	.word	0x00000000
        /*0010*/ 	.short	0x0003
        /*0012*/ 	.short	0x0018
        /*0014*/ 	.byte	0x00, 0xf5, 0x21, 0x00


	//----- nvinfo : EIATTR_KPARAM_INFO
	.align		4
.L_39:
        /*0018*/ 	.byte	0x04, 0x17
        /*001a*/ 	.short	(.L_41 - .L_40)
.L_40:
        /*001c*/ 	.word	0x00000000
        /*0020*/ 	.short	0x0002
        /*0022*/ 	.short	0x0010
        /*0024*/ 	.byte	0x00, 0xf0, 0x09, 0x00


	//----- nvinfo : EIATTR_KPARAM_INFO
	.align		4
.L_41:
        /*0028*/ 	.byte	0x04, 0x17
        /*002a*/ 	.short	(.L_43 - .L_42)
.L_42:
        /*002c*/ 	.word	0x00000000
        /*0030*/ 	.short	0x0001
        /*0032*/ 	.short	0x0008
        /*0034*/ 	.byte	0x00, 0xf0, 0x21, 0x00


	//----- nvinfo : EIATTR_KPARAM_INFO
	.align		4
.L_43:
        /*0038*/ 	.byte	0x04, 0x17
        /*003a*/ 	.short	(.L_45 - .L_44)
.L_44:
        /*003c*/ 	.word	0x00000000
        /*0040*/ 	.short	0x0000
        /*0042*/ 	.short	0x0000
        /*0044*/ 	.byte	0x00, 0xf5, 0x21, 0x00


	//----- nvinfo : EIATTR_SPARSE_MMA_MASK
	.align		4
.L_45:
        /*0048*/ 	.byte	0x03, 0x50
        /*004a*/ 	.short	0x0000


	//----- nvinfo : EIATTR_MAXREG_COUNT
	.align		4
        /*004c*/ 	.byte	0x03, 0x1b
        /*004e*/ 	.short	0x00ff


	//----- nvinfo : EIATTR_MERCURY_ISA_VERSION
	.align		4
        /*0050*/ 	.byte	0x03, 0x5f
        /*0052*/ 	.short	0x0101


	//----- nvinfo : EIATTR_VRC_CTA_INIT_COUNT
	.align		4
        /*0054*/ 	.byte	0x02, 0x4a
	.zero		1
	.zero		1


	//----- nvinfo : EIATTR_EXIT_INSTR_OFFSETS
	.align		4
        /*0058*/ 	.byte	0x04, 0x1c
        /*005a*/ 	.short	(.L_47 - .L_46)


	//   ....[0]....
.L_46:
        /*005c*/ 	.word	0x00000080


	//   ....[1]....
        /*0060*/ 	.word	0x00000160


	//----- nvinfo : EIATTR_CBANK_PARAM_SIZE
	.align		4
.L_47:
        /*0064*/ 	.byte	0x03, 0x19
        /*0066*/ 	.short	0x0020


	//----- nvinfo : EIATTR_PARAM_CBANK
	.align		4
        /*0068*/ 	.byte	0x04, 0x0a
        /*006a*/ 	.short	(.L_49 - .L_48)
	.align		4
.L_48:
        /*006c*/ 	.word	index@(.nv.constant0._Z11kernelUnaryI12ComposeUnaryI8SquareIt8DoubleItEEvPKimT_Pi)
        /*0070*/ 	.short	0x0380
        /*0072*/ 	.short	0x0020


	//----- nvinfo : EIATTR_SW_WAR
	.align		4
.L_49:
        /*0074*/ 	.byte	0x04, 0x36
        /*0076*/ 	.short	(.L_51 - .L_50)
.L_50:
        /*0078*/ 	.word	0x00000008
.L_51:


//--------------------- .nv.info._Z11kernelUnaryI12ComposeUnaryIS0_I8DoubleIt6AddTenE8SquareItEEvPKimT_Pi --------------------------
	.section	.nv.info._Z11kernelUnaryI12ComposeUnaryIS0_I8DoubleIt6AddTenE8SquareItEEvPKimT_Pi,"",@"SHT_CUDA_INFO"
	.sectionflags	@""
	.align	4


	//----- nvinfo : EIATTR_CUDA_API_VERSION
	.align		4
        /*0000*/ 	.byte	0x04, 0x37
        /*0002*/ 	.short	(.L_53 - .L_52)
.L_52:
        /*0004*/ 	.word	0x00000082


	//----- nvinfo : EIATTR_KPARAM_INFO
	.align		4
.L_53:
        /*0008*/ 	.byte	0x04, 0x17
        /*000a*/ 	.short	(.L_55 - .L_54)
.L_54:
        /*000c*/ 	.word	0x00000000
        /*0010*/ 	.short	0x0003
        /*0012*/ 	.short	0x0018
        /*0014*/ 	.byte	0x00, 0xf5, 0x21, 0x00


	//----- nvinfo : EIATTR_KPARAM_INFO
	.align		4
.L_55:
        /*0018*/ 	.byte	0x04, 0x17
        /*001a*/ 	.short	(.L_57 - .L_56)
.L_56:
        /*001c*/ 	.word	0x00000000
        /*0020*/ 	.short	0x0002
        /*0022*/ 	.short	0x0010
        /*0024*/ 	.byte	0x00, 0xf0, 0x0d, 0x00


	//----- nvinfo : EIATTR_KPARAM_INFO
	.align		4
.L_57:
        /*0028*/ 	.byte	0x04, 0x17
        /*002a*/ 	.short	(.L_59 - .L_58)
.L_58:
        /*002c*/ 	.word	0x00000000
        /*0030*/ 	.short	0x0001
        /*0032*/ 	.short	0x0008
        /*0034*/ 	.byte	0x00, 0xf0, 0x21, 0x00


	//----- nvinfo : EIATTR_KPARAM_INFO
	.align		4
.L_59:
        /*0038*/ 	.byte	0x04, 0x17
        /*003a*/ 	.short	(.L_61 - .L_60)
.L_60:
        /*003c*/ 	.word	0x00000000
        /*0040*/ 	.short	0x0000
        /*0042*/ 	.short	0x0000
        /*0044*/ 	.byte	0x00, 0xf5, 0x21, 0x00


	//----- nvinfo : EIATTR_SPARSE_MMA_MASK
	.align		4
.L_61:
        /*0048*/ 	.byte	0x03, 0x50
        /*004a*/ 	.short	0x0000


	//----- nvinfo : EIATTR_MAXREG_COUNT
	.align		4
        /*004c*/ 	.byte	0x03, 0x1b
        /*004e*/ 	.short	0x00ff


	//----- nvinfo : EIATTR_MERCURY_ISA_VERSION
	.align		4
        /*0050*/ 	.byte	0x03, 0x5f
        /*0052*/ 	.short	0x0101


	//----- nvinfo : EIATTR_VRC_CTA_INIT_COUNT
	.align		4
        /*0054*/ 	.byte	0x02, 0x4a
	.zero		1
	.zero		1


	//----- nvinfo : EIATTR_EXIT_INSTR_OFFSETS
	.align		4
        /*0058*/ 	.byte	0x04, 0x1c
        /*005a*/ 	.short	(.L_63 - .L_62)


	//   ....[0]....
.L_62:
        /*005c*/ 	.word	0x00000080


	//   ....[1]....
        /*0060*/ 	.word	0x00000160


	//----- nvinfo : EIATTR_CBANK_PARAM_SIZE
	.align		4
.L_63:
        /*0064*/ 	.byte	0x03, 0x19
        /*0066*/ 	.short	0x0020


	//----- nvinfo : EIATTR_PARAM_CBANK
	.align		4
        /*0068*/ 	.byte	0x04, 0x0a
        /*006a*/ 	.short	(.L_65 - .L_64)
	.align		4
.L_64:
        /*006c*/ 	.word	index@(.nv.constant0._Z11kernelUnaryI12ComposeUnaryIS0_I8DoubleIt6AddTenE8SquareItEEvPKimT_Pi)
        /*0070*/ 	.short	0x0380
        /*0072*/ 	.short	0x0020


	//----- nvinfo : EIATTR_SW_WAR
	.align		4
.L_65:
        /*0074*/ 	.byte	0x04, 0x36
        /*0076*/ 	.short	(.L_67 - .L_66)
.L_66:
        /*0078*/ 	.word	0x00000008
.L_67:


//--------------------- .nv.callgraph             --------------------------
	.section	.nv.callgraph,"",@"SHT_CUDA_CALLGRAPH"
	.align	4
	.sectionentsize	8
	.align		4
        /*0000*/ 	.word	0x00000000
	.align		4
        /*0004*/ 	.word	0xffffffff
	.align		4
        /*0008*/ 	.word	0x00000000
	.align		4
        /*000c*/ 	.word	0xfffffffe
	.align		4
        /*0010*/ 	.word	0x00000000
	.align		4
        /*0014*/ 	.word	0xfffffffd
	.align		4
        /*0018*/ 	.word	0x00000000
	.align		4
        /*001c*/ 	.word	0xfffffffc


//--------------------- .text._Z12kernelBinaryI9Add2InputEvPKiS2_mT_Pi --------------------------
	.section	.text._Z12kernelBinaryI9Add2InputEvPKiS2_mT_Pi,"ax",@progbits
	.align	128
        .global         _Z12kernelBinaryI9Add2InputEvPKiS2_mT_Pi
        .type           _Z12kernelBinaryI9Add2InputEvPKiS2_mT_Pi,@function
        .size           _Z12kernelBinaryI9Add2InputEvPKiS2_mT_Pi,(.L_x_3 - _Z12kernelBinaryI9Add2InputEvPKiS2_mT_Pi)
        .other          _Z12kernelBinaryI9Add2InputEvPKiS2_mT_Pi,@"STO_CUDA_ENTRY STV_DEFAULT"
_Z12kernelBinaryI9Add2InputEvPKiS2_mT_Pi:
.text._Z12kernelBinaryI9Add2InputEvPKiS2_mT_Pi:
[----:B------:R-:W-:Y:S01]  /*0000*/  LDC R1, c[0x0][0x37c] ;  /* 0x0000df00ff017b82 */ /* 0x000fe20000000800 */
[----:B------:R-:W0:Y:S07]  /*0010*/  S2R R3, SR_TID.X ;  /* 0x0000000000037919 */ /* 0x000e2e0000002100 */
[----:B------:R-:W0:Y:S01]  /*0020*/  S2UR UR4, SR_CTAID.X ;  /* 0x00000000000479c3 */ /* 0x000e220000002500 */
[----:B------:R-:W1:Y:S07]  /*0030*/  LDCU.64 UR6, c[0x0][0x390] ;  /* 0x00007200ff0677ac */ /* 0x000e6e0008000a00 */
[----:B------:R-:W0:Y:S02]  /*0040*/  LDC R0, c[0x0][0x360] ;  /* 0x0000d800ff007b82 */ /* 0x000e240000000800 */
[----:B0-----:R-:W-:-:S05]  /*0050*/  IMAD R0, R0, UR4, R3 ;  /* 0x0000000400007c24 */ /* 0x001fca000f8e0203 */
[----:B-1----:R-:W-:-:S04]  /*0060*/  ISETP.GE.U32.AND P0, PT, R0, UR6, PT ;  /* 0x0000000600007c0c */ /* 0x002fc8000bf06070 */
[----:B------:R-:W-:-:S13]  /*0070*/  ISETP.GE.U32.AND.EX P0, PT, RZ, UR7, PT, P0 ;  /* 0x00000007ff007c0c */ /* 0x000fda000bf06100 */
[----:B------:R-:W-:Y:S05]  /*0080*/  @P0 EXIT ;  /* 0x000000000000094d */ /* 0x000fea0003800000 */
[----:B------:R-:W0:Y:S01]  /*0090*/  LDCU.128 UR8, c[0x0][0x380] ;  /* 0x00007000ff0877ac */ /* 0x000e220008000c00 */
[----:B------:R-:W-:Y:S01]  /*00a0*/  IMAD.SHL.U32 R6, R0, 0x4, RZ ;  /* 0x0000000400067824 */ /* 0x000fe200078e00ff */
[----:B------:R-:W-:Y:S01]  /*00b0*/  SHF.R.U32.HI R0, RZ, 0x1e, R0 ;  /* 0x0000001eff007819 */ /* 0x000fe20000011600 */
[----:B------:R-:W1:Y:S01]  /*00c0*/  LDCU.64 UR4, c[0x0][0x358] ;  /* 0x00006b00ff0477ac */ /* 0x000e620008000a00 */
[----:B------:R-:W2:Y:S02]  /*00d0*/  LDCU.64 UR6, c[0x0][0x3a0] ;  /* 0x00007400ff0677ac */ /* 0x000ea40008000a00 */
[C---:B0-----:R-:W-:Y:S02]  /*00e0*/  IADD3 R4, P1, PT, R6.reuse, UR10, RZ ;  /* 0x0000000a06047c10 */ /* 0x041fe4000ff3e0ff */
[----:B------:R-:W-:Y:S02]  /*00f0*/  IADD3 R2, P0, PT, R6, UR8, RZ ;  /* 0x0000000806027c10 */ /* 0x000fe4000ff1e0ff */
[----:B------:R-:W-:-:S02]  /*0100*/  IADD3.X R5, PT, PT, R0, UR11, RZ, P1, !PT ;  /* 0x0000000b00057c10 */ /* 0x000fc40008ffe4ff */
[----:B------:R-:W-:-:S04]  /*0110*/  IADD3.X R3, PT, PT, R0, UR9, RZ, P0, !PT ;  /* 0x0000000900037c10 */ /* 0x000fc800087fe4ff */
[----:B-1----:R-:W3:Y:S04]  /*0120*/  LDG.E R5, desc[UR4][R4.64] ;  /* 0x0000000404057981 */ /* 0x002ee8000c1e1900 */
[----:B------:R-:W3:Y:S01]  /*0130*/  LDG.E R2, desc[UR4][R2.64] ;  /* 0x0000000402027981 */ /* 0x000ee2000c1e1900 */
[----:B--2---:R-:W-:-:S04]  /*0140*/  IADD3 R6, P0, PT, R6, UR6, RZ ;  /* 0x0000000606067c10 */ /* 0x004fc8000ff1e0ff */
[----:B------:R-:W-:Y:S01]  /*0150*/  IADD3.X R7, PT, PT, R0, UR7, RZ, P0, !PT ;  /* 0x0000000700077c10 */ /* 0x000fe200087fe4ff */
[----:B---3--:R-:W-:-:S05]  /*0160*/  IMAD.IADD R9, R2, 0x1, R5 ;  /* 0x0000000102097824 */ /* 0x008fca00078e0205 */
[----:B------:R-:W-:Y:S01]  /*0170*/  STG.E desc[UR4][R6.64], R9 ;  /* 0x0000000906007986 */ /* 0x000fe2000c101904 */
[----:B------:R-:W-:Y:S05]  /*0180*/  EXIT ;  /* 0x000000000000794d */ /* 0x000fea0003800000 */
.L_x_0:
[----:B------:R-:W-:-:S00]  /*0190*/  BRA `(.L_x_0) ;  /* 0xfffffffc00fc7947 */ /* 0x000fc0000383ffff */
[----:B------:R-:W-:-:S00]  /*01a0*/  NOP ;  /* 0x0000000000007918 */ /* 0x000fc00000000000 */
        /* <DEDUP_REMOVED lines=13> */
.L_x_3:


//--------------------- .text._Z11kernelUnaryI12ComposeUnaryI8SquareIt8DoubleItEEvPKimT_Pi --------------------------
	.section	.text._Z11kernelUnaryI12ComposeUnaryI8SquareIt8DoubleItEEvPKimT_Pi,"ax",@progbits
	.align	128
        .global         _Z11kernelUnaryI12ComposeUnaryI8SquareIt8DoubleItEEvPKimT_Pi
        .type           _Z11kernelUnaryI12ComposeUnaryI8SquareIt8DoubleItEEvPKimT_Pi,@function
        .size           _Z11kernelUnaryI12ComposeUnaryI8SquareIt8DoubleItEEvPKimT_Pi,(.L_x_4 - _Z11kernelUnaryI12ComposeUnaryI8SquareIt8DoubleItEEvPKimT_Pi)
        .other          _Z11kernelUnaryI12ComposeUnaryI8SquareIt8DoubleItEEvPKimT_Pi,@"STO_CUDA_ENTRY STV_DEFAULT"
_Z11kernelUnaryI12ComposeUnaryI8SquareIt8DoubleItEEvPKimT_Pi:
.text._Z11kernelUnaryI12ComposeUnaryI8SquareIt8DoubleItEEvPKimT_Pi:
        /* <DEDUP_REMOVED lines=9> */
[----:B------:R-:W0:Y:S01]  /*0090*/  LDCU.64 UR6, c[0x0][0x380] ;  /* 0x00007000ff0677ac */ /* 0x000e220008000a00 */
[----:B------:R-:W-:Y:S01]  /*00a0*/  IMAD.SHL.U32 R4, R0, 0x4, RZ ;  /* 0x0000000400047824 */ /* 0x000fe200078e00ff */
[----:B------:R-:W-:Y:S01]  /*00b0*/  SHF.R.U32.HI R5, RZ, 0x1e, R0 ;  /* 0x0000001eff057819 */ /* 0x000fe20000011600 */
[----:B------:R-:W1:Y:S03]  /*00c0*/  LDCU.64 UR4, c[0x0][0x358] ;  /* 0x00006b00ff0477ac */ /* 0x000e660008000a00 */
[----:B0-----:R-:W-:-:S04]  /*00d0*/  IADD3 R2, P0, PT, R4, UR6, RZ ;  /* 0x0000000604027c10 */ /* 0x001fc8000ff1e0ff */
[----:B------:R-:W-:Y:S01]  /*00e0*/  IADD3.X R3, PT, PT, R5, UR7, RZ, P0, !PT ;  /* 0x0000000705037c10 */ /* 0x000fe200087fe4ff */
[----:B------:R-:W0:Y:S04]  /*00f0*/  LDCU.64 UR6, c[0x0][0x398] ;  /* 0x00007300ff0677ac */ /* 0x000e280008000a00 */
[----:B-1----:R-:W2:Y:S01]  /*0100*/  LDG.E R2, desc[UR4][R2.64] ;  /* 0x0000000402027981 */ /* 0x002ea2000c1e1900 */
[----:B0-----:R-:W-:-:S04]  /*0110*/  IADD3 R4, P0, PT, R4, UR6, RZ ;  /* 0x0000000604047c10 */ /* 0x001fc8000ff1e0ff */
[----:B------:R-:W-:Y:S01]  /*0120*/  IADD3.X R5, PT, PT, R5, UR7, RZ, P0, !PT ;  /* 0x0000000705057c10 */ /* 0x000fe200087fe4ff */
[----:B--2---:R-:W-:-:S04]  /*0130*/  IMAD R0, R2, R2, RZ ;  /* 0x0000000202007224 */ /* 0x004fc800078e02ff */
[----:B------:R-:W-:-:S05]  /*0140*/  IMAD.SHL.U32 R7, R0, 0x2, RZ ;  /* 0x0000000200077824 */ /* 0x000fca00078e00ff */
[----:B------:R-:W-:Y:S01]  /*0150*/  STG.E desc[UR4][R4.64], R7 ;  /* 0x0000000704007986 */ /* 0x000fe2000c101904 */
[----:B------:R-:W-:Y:S05]  /*0160*/  EXIT ;  /* 0x000000000000794d */ /* 0x000fea0003800000 */
.L_x_1:
        /* <DEDUP_REMOVED lines=9> */
.L_x_4:


//--------------------- .text._Z11kernelUnaryI12ComposeUnaryIS0_I8DoubleIt6AddTenE8SquareItEEvPKimT_Pi --------------------------
	.section	.text._Z11kernelUnaryI12ComposeUnaryIS0_I8DoubleIt6AddTenE8SquareItEEvPKimT_Pi,"ax",@progbits
	.align	128
        .global         _Z11kernelUnaryI12ComposeUnaryIS0_I8DoubleIt6AddTenE8SquareItEEvPKimT_Pi
        .type           _Z11kernelUnaryI12ComposeUnaryIS0_I8DoubleIt6AddTenE8SquareItEEvPKimT_Pi,@function
        .size           _Z11kernelUnaryI12ComposeUnaryIS0_I8DoubleIt6AddTenE8SquareItEEvPKimT_Pi,(.L_x_5 - _Z11kernelUnaryI12ComposeUnaryIS0_I8DoubleIt6AddTenE8SquareItEEvPKimT_Pi)
        .other          _Z11kernelUnaryI12ComposeUnaryIS0_I8DoubleIt6AddTenE8SquareItEEvPKimT_Pi,@"STO_CUDA_ENTRY STV_DEFAULT"
_Z11kernelUnaryI12ComposeUnaryIS0_I8DoubleIt6AddTenE8SquareItEEvPKimT_Pi:
.text._Z11kernelUnaryI12ComposeUnaryIS0_I8DoubleIt6AddTenE8SquareItEEvPKimT_Pi:
        /* <DEDUP_REMOVED lines=18> */
[----:B------:R-:W-:Y:S02]  /*0120*/  IADD3.X R5, PT, PT, R5, UR7, RZ, P0, !PT ;  /* 0x0000000705057c10 */ /* 0x000fe400087fe4ff */
[----:B--2---:R-:W-:-:S05]  /*0130*/  LEA R0, R2, 0xa, 0x1 ;  /* 0x0000000a02007811 */ /* 0x004fca00078e08ff */
[----:B------:R-:W-:-:S05]  /*0140*/  IMAD R7, R0, R0, RZ ;  /* 0x0000000000077224 */ /* 0x000fca00078e02ff */
[----:B------:R-:W-:Y:S01]  /*0150*/  STG.E desc[UR4][R4.64], R7 ;  /* 0x0000000704007986 */ /* 0x000fe2000c101904 */
[----:B------:R-:W-:Y:S05]  /*0160*/  EXIT ;  /* 0x000000000000794d */ /* 0x000fea0003800000 */
.L_x_2:
        /* <DEDUP_REMOVED lines=9> */
.L_x_5:


//--------------------- .nv.shared.reserved.0     --------------------------
	.section	.nv.shared.reserved.0,"aw",@nobits
	.weak		__nv_reservedSMEM_offset_0_alias
	.size		__nv_reservedSMEM_offset_0_alias, 0, 64
	.other		__nv_reservedSMEM_offset_0_alias,@"STO_CUDA_RESERVED_SHARED STV_DEFAULT"
__nv_reservedSMEM_offset_0_alias:
	.zero		0
	.zero		64


//--------------------- .nv.constant0._Z12kernelBinaryI9Add2InputEvPKiS2_mT_Pi --------------------------
	.section	.nv.constant0._Z12kernelBinaryI9Add2InputEvPKiS2_mT_Pi,"a",@progbits
	.sectionflags	@""
	.align	4
.nv.constant0._Z12kernelBinaryI9Add2InputEvPKiS2_mT_Pi:
	.zero		936


//--------------------- .nv.constant0._Z11kernelUnaryI12ComposeUnaryI8SquareIt8DoubleItEEvPKimT_Pi --------------------------
	.section	.nv.constant0._Z11kernelUnaryI12ComposeUnaryI8SquareIt8DoubleItEEvPKimT_Pi,"a",@progbits
	.sectionflags	@""
	.align	4
.nv.constant0._Z11kernelUnaryI12ComposeUnaryI8SquareIt8DoubleItEEvPKimT_Pi:
	.zero		928


//--------------------- .nv.constant0._Z11kernelUnaryI12ComposeUnaryIS0_I8DoubleIt6AddTenE8SquareItEEvPKimT_Pi --------------------------
	.section	.nv.constant0._Z11kernelUnaryI12ComposeUnaryIS0_I8DoubleIt6AddTenE8SquareItEEvPKimT_Pi,"a",@progbits
	.sectionflags	@""
	.align	4
.nv.constant0._Z11kernelUnaryI12ComposeUnaryIS0_I8DoubleIt6AddTenE8SquareItEEvPKimT_Pi:
	.zero		928


//--------------------- SYMBOLS --------------------------

	.type		.nv.reservedSmem.offset0,@object
	.size		.nv.reservedSmem.offset0,0x4
